//
// Generated by NVIDIA NVVM Compiler
//
// Compiler Build ID: CL-36424714
// Cuda compilation tools, release 13.0, V13.0.88
// Based on NVVM 20.0.0
//

.version 9.0
.target sm_100
.address_size 64

	// .globl	_Z8helloGPUv
.extern .func  (.param .b32 func_retval0) vprintf
(
	.param .b64 vprintf_param_0,
	.param .b64 vprintf_param_1
)
;
.global .align 1 .b8 $str[27] = {116, 104, 114, 101, 97, 100, 95, 110, 111, 58, 32, 37, 100, 32, 32, 72, 101, 108, 108, 111, 32, 71, 80, 85, 33, 10};

.visible .entry _Z8helloGPUv()
{
	.local .align 8 .b8 	__local_depot0[8];
	.reg .b64 	%SP;
	.reg .b64 	%SPL;
	.reg .b32 	%r<4>;
	.reg .b64 	%rd<5>;

	mov.u64 	%SPL, __local_depot0;
	cvta.local.u64 	%SP, %SPL;
	add.u64 	%rd1, %SP, 0;
	add.u64 	%rd2, %SPL, 0;
	mov.u32 	%r1, %tid.x;
	st.local.u32 	[%rd2], %r1;
	mov.u64 	%rd3, $str;
	cvta.global.u64 	%rd4, %rd3;
	{ // callseq 0, 0
	.param .b64 param0;
	st.param.b64 	[param0], %rd4;
	.param .b64 param1;
	st.param.b64 	[param1], %rd1;
	.param .b32 retval0;
	call.uni (retval0), 
	vprintf, 
	(
	param0, 
	param1
	);
	ld.param.b32 	%r2, [retval0];
	} // callseq 0
	ret;

}


// ===== COMPILED SASS (sm_100) =====

	.target	sm_100

	.elftype	@"ET_EXEC"


//--------------------- .note.nv.tkinfo           --------------------------
	.section	.note.nv.tkinfo,"",@"SHT_NOTE"
	.sectionflags	@"SHF_NOTE_NV_TKINFO"
	.tkinfo
        /*0018*/ 	.word	0x00000002
        /*0030*/ 	.string	""
        /*0030*/ 	.string	"ptxas"
        /*0030*/ 	.string	"Cuda compilation tools, release 13.0, V13.0.88"
        /*0030*/ 	.string	"Build cuda_13.0.r13.0/compiler.36424714_0"
        /*0030*/ 	.string	"-arch sm_100 -m 64 "



//--------------------- .note.nv.cuinfo           --------------------------
	.section	.note.nv.cuinfo,"",@"SHT_NOTE"
	.sectionflags	@"SHF_NOTE_NV_CUINFO"
        /*0018*/ 	.short	0x0002
        /*001a*/ 	.short	0x0064
        /*001c*/ 	.short	0x0082
	.zero		2


//--------------------- .nv.info                  --------------------------
	.section	.nv.info,"",@"SHT_CUDA_INFO"
	.align	4


	//----- nvinfo : EIATTR_REGCOUNT
	.align		4
        /*0000*/ 	.byte	0x04, 0x2f
        /*0002*/ 	.short	(.L_2 - .L_1)
	.align		4
.L_1:
        /*0004*/ 	.word	index@(_Z8helloGPUv)
        /*0008*/ 	.word	0x00000018


	//----- nvinfo : EIATTR_FRAME_SIZE
	.align		4
.L_2:
        /*000c*/ 	.byte	0x04, 0x11
        /*000e*/ 	.short	(.L_4 - .L_3)
	.align		4
.L_3:
        /*0010*/ 	.word	index@(_Z8helloGPUv)
        /*0014*/ 	.word	0x00000008


	//----- nvinfo : EIATTR_MIN_STACK_SIZE
	.align		4
.L_4:
        /*0018*/ 	.byte	0x04, 0x12
        /*001a*/ 	.short	(.L_6 - .L_5)
	.align		4
.L_5:
        /*001c*/ 	.word	index@(_Z8helloGPUv)
        /*0020*/ 	.word	0x00000008
.L_6:


//--------------------- .nv.compat                --------------------------
	.section	.nv.compat,"",@"SHT_CUDA_COMPAT_INFO"
	.align	4
        /*0000*/ 	.byte	0x02, 0x09, 0x00, 0x00, 0x02, 0x02, 0x01, 0x00, 0x02, 0x05, 0x05, 0x00, 0x03, 0x07, 0x01, 0x01
        /*0010*/ 	.byte	0x02, 0x03, 0x00, 0x00, 0x02, 0x06, 0x01, 0x00, 0x04, 0x0b, 0x08, 0x00, 0x09, 0x00, 0x00, 0x00
        /*0020*/ 	.byte	0x00, 0x00, 0x00, 0x00


//--------------------- .nv.info._Z8helloGPUv     --------------------------
	.section	.nv.info._Z8helloGPUv,"",@"SHT_CUDA_INFO"
	.sectionflags	@""
	.align	4


	//----- nvinfo : EIATTR_CUDA_API_VERSION
	.align		4
        /*0000*/ 	.byte	0x04, 0x37
        /*0002*/ 	.short	(.L_8 - .L_7)
.L_7:
        /*0004*/ 	.word	0x00000082


	//----- nvinfo : EIATTR_SPARSE_MMA_MASK
	.align		4
.L_8:
        /*0008*/ 	.byte	0x03, 0x50
        /*000a*/ 	.short	0x0000


	//----- nvinfo : EIATTR_MAXREG_COUNT
	.align		4
        /*000c*/ 	.byte	0x03, 0x1b
        /*000e*/ 	.short	0x00ff


	//----- nvinfo : EIATTR_EXTERNS
	.align		4
        /*0010*/ 	.byte	0x04, 0x0f
        /*0012*/ 	.short	(.L_10 - .L_9)


	//   ....[0]....
	.align		4
.L_9:
        /*0014*/ 	.word	index@(vprintf)


	//----- nvinfo : EIATTR_MERCURY_ISA_VERSION
	.align		4
.L_10:
        /*0018*/ 	.byte	0x03, 0x5f
        /*001a*/ 	.short	0x0101


	//----- nvinfo : EIATTR_VRC_CTA_INIT_COUNT
	.align		4
        /*001c*/ 	.byte	0x02, 0x4a
	.zero		1
	.zero		1


	//----- nvinfo : EIATTR_SYSCALL_OFFSETS
	.align		4
        /*0020*/ 	.byte	0x04, 0x46
        /*0022*/ 	.short	(.L_12 - .L_11)


	//   ....[0]....
.L_11:
        /*0024*/ 	.word	0x000000e0


	//----- nvinfo : EIATTR_EXIT_INSTR_OFFSETS
	.align		4
.L_12:
        /*0028*/ 	.byte	0x04, 0x1c
        /*002a*/ 	.short	(.L_14 - .L_13)


	//   ....[0]....
.L_13:
        /*002c*/ 	.word	0x000000f0


	//----- nvinfo : EIATTR_SW_WAR
	.align		4
.L_14:
        /*0030*/ 	.byte	0x04, 0x36
        /*0032*/ 	.short	(.L_16 - .L_15)
.L_15:
        /*0034*/ 	.word	0x00000008
.L_16:


//--------------------- .nv.callgraph             --------------------------
	.section	.nv.callgraph,"",@"SHT_CUDA_CALLGRAPH"
	.align	4
	.sectionentsize	8
	.align		4
        /*0000*/ 	.word	0x00000000
	.align		4
        /*0004*/ 	.word	0xffffffff
	.align		4
        /*0008*/ 	.word	index@(_Z8helloGPUv)
	.align		4
        /*000c*/ 	.word	index@(vprintf)
	.align		4
        /*0010*/ 	.word	0x00000000
	.align		4
        /*0014*/ 	.word	0xfffffffe
	.align		4
        /*0018*/ 	.word	0x00000000
	.align		4
        /*001c*/ 	.word	0xfffffffd
	.align		4
        /*0020*/ 	.word	0x00000000
	.align		4
        /*0024*/ 	.word	0xfffffffc


//--------------------- .nv.constant4             --------------------------
	.section	.nv.constant4,"a",@progbits
	.align	8
	.align		8
.nv.constant4:
        /*0000*/ 	.dword	vprintf
	.align		8
        /*0008*/ 	.dword	$str


//--------------------- .text._Z8helloGPUv        --------------------------
	.section	.text._Z8helloGPUv,"ax",@progbits
	.align	128
        .global         _Z8helloGPUv
        .type           _Z8helloGPUv,@function
        .size           _Z8helloGPUv,(.L_x_2 - _Z8helloGPUv)
        .other          _Z8helloGPUv,@"STO_CUDA_ENTRY STV_DEFAULT"
_Z8helloGPUv:
.text._Z8helloGPUv:
[----:B------:R-:W0:Y:S01]  /*0000*/  LDC R1, c[0x0][0x37c] ;  /* 0x0000df00ff017b82 */ /* 0x000e220000000800 */
[----:B------:R-:W1:Y:S01]  /*0010*/  S2R R8, SR_TID.X ;  /* 0x0000000000087919 */ /* 0x000e620000002100 */
[----:B0-----:R-:W-:Y:S01]  /*0020*/  VIADD R1, R1, 0xfffffff8 ;  /* 0xfffffff801017836 */ /* 0x001fe20000000000 */
[----:B------:R-:W-:Y:S01]  /*0030*/  MOV R0, 0x0 ;  /* 0x0000000000007802 */ /* 0x000fe20000000f00 */
[----:B------:R-:W0:Y:S04]  /*0040*/  LDCU UR4, c[0x0][0x2f8] ;  /* 0x00005f00ff0477ac */ /* 0x000e280008000800 */
[----:B------:R2:W3:Y:S01]  /*0050*/  LDC.64 R2, c[0x4][R0] ;  /* 0x0100000000027b82 */ /* 0x0004e20000000a00 */
[----:B------:R-:W4:Y:S01]  /*0060*/  LDCU.64 UR6, c[0x4][0x8] ;  /* 0x01000100ff0677ac */ /* 0x000f220008000a00 */
[----:B------:R-:W5:Y:S01]  /*0070*/  LDCU UR5, c[0x0][0x2fc] ;  /* 0x00005f80ff0577ac */ /* 0x000f620008000800 */
[----:B0-----:R-:W-:Y:S01]  /*0080*/  IADD3 R6, P0, PT, R1, UR4, RZ ;  /* 0x0000000401067c10 */ /* 0x001fe2000ff1e0ff */
[----:B----4-:R-:W-:Y:S01]  /*0090*/  IMAD.U32 R4, RZ, RZ, UR6 ;  /* 0x00000006ff047e24 */ /* 0x010fe2000f8e00ff */
[----:B------:R-:W-:-:S03]  /*00a0*/  MOV R5, UR7 ;  /* 0x0000000700057c02 */ /* 0x000fc60008000f00 */
[----:B-----5:R-:W-:Y:S01]  /*00b0*/  IMAD.X R7, RZ, RZ, UR5, P0 ;  /* 0x00000005ff077e24 */ /* 0x020fe200080e06ff */
[----:B-1----:R2:W-:Y:S07]  /*00c0*/  STL [R1], R8 ;  /* 0x0000000801007387 */ /* 0x0025ee0000100800 */
[----:B------:R-:W-:-:S07]  /*00d0*/  LEPC R20, `(.L_x_0) ;  /* 0x000000001014794e */ /* 0x000fce0000000000 */
[----:B--23--:R-:W-:Y:S05]  /*00e0*/  CALL.ABS.NOINC R2 ;  /* 0x0000000002007343 */ /* 0x00cfea0003c00000 */
.L_x_0:
[----:B------:R-:W-:Y:S05]  /*00f0*/  EXIT ;  /* 0x000000000000794d */ /* 0x000fea0003800000 */
.L_x_1:
[----:B------:R-:W-:-:S00]  /*0100*/  BRA `(.L_x_1) ;  /* 0xfffffffc00fc7947 */ /* 0x000fc0000383ffff */
[----:B------:R-:W-:-:S00]  /*0110*/  NOP ;  /* 0x0000000000007918 */ /* 0x000fc00000000000 */
        /* <DEDUP_REMOVED lines=14> */
.L_x_2:


//--------------------- .nv.global.init           --------------------------
	.section	.nv.global.init,"aw",@progbits
.nv.global.init:
	.type		$str,@object
	.size		$str,(.L_0 - $str)
$str:
        /*0000*/ 	.byte	0x74, 0x68, 0x72, 0x65, 0x61, 0x64, 0x5f, 0x6e, 0x6f, 0x3a, 0x20, 0x25, 0x64, 0x20, 0x20, 0x48
        /*0010*/ 	.byte	0x65, 0x6c, 0x6c, 0x6f, 0x20, 0x47, 0x50, 0x55, 0x21, 0x0a, 0x00
.L_0:


//--------------------- .nv.shared.reserved.0     --------------------------
	.section	.nv.shared.reserved.0,"aw",@nobits
	.weak		__nv_reservedSMEM_offset_0_alias
	.size		__nv_reservedSMEM_offset_0_alias, 0, 64
	.other		__nv_reservedSMEM_offset_0_alias,@"STO_CUDA_RESERVED_SHARED STV_DEFAULT"
__nv_reservedSMEM_offset_0_alias:
	.zero		0
	.zero		64


//--------------------- .nv.constant0._Z8helloGPUv --------------------------
	.section	.nv.constant0._Z8helloGPUv,"a",@progbits
	.sectionflags	@""
	.align	4
.nv.constant0._Z8helloGPUv:
	.zero		896


//--------------------- SYMBOLS --------------------------

	.type		.nv.reservedSmem.offset0,@object
	.size		.nv.reservedSmem.offset0,0x4
	.type		vprintf,@function
